//
// Generated by NVIDIA NVVM Compiler
//
// Compiler Build ID: CL-36424714
// Cuda compilation tools, release 13.0, V13.0.88
// Based on NVVM 20.0.0
//

.version 9.0
.target sm_100
.address_size 64

	// .globl	_Z11InitRandGeniP17curandStateXORWOW
.global .align 4 .b8 precalc_xorwow_matrix[102400];
.global .align 4 .b8 precalc_xorwow_offset_matrix[102400];
.global .align 4 .b8 mrg32k3aM1[2304];
.global .align 4 .b8 mrg32k3aM2[2304];
.global .align 4 .b8 mrg32k3aM1SubSeq[2016];
.global .align 4 .b8 mrg32k3aM2SubSeq[2016];
.global .align 4 .b8 mrg32k3aM1Seq[2304];
.global .align 4 .b8 mrg32k3aM2Seq[2304];
.const .align 8 .b8 __cr_lgamma_table[72];

.visible .entry _Z11InitRandGeniP17curandStateXORWOW(
	.param .u32 _Z11InitRandGeniP17curandStateXORWOW_param_0,
	.param .u64 .ptr .align 1 _Z11InitRandGeniP17curandStateXORWOW_param_1
)
{
	.reg .pred 	%p<3>;
	.reg .b32 	%r<24>;
	.reg .b64 	%rd<6>;

	ld.param.u32 	%r2, [_Z11InitRandGeniP17curandStateXORWOW_param_0];
	ld.param.u64 	%rd1, [_Z11InitRandGeniP17curandStateXORWOW_param_1];
	mov.u32 	%r3, %ctaid.x;
	mov.u32 	%r4, %ntid.x;
	mov.u32 	%r5, %tid.x;
	mad.lo.s32 	%r6, %r3, %r4, %r5;
	mov.u32 	%r7, %ctaid.y;
	mov.u32 	%r8, %ntid.y;
	mov.u32 	%r9, %tid.y;
	mad.lo.s32 	%r10, %r7, %r8, %r9;
	shl.b32 	%r11, %r6, 5;
	add.s32 	%r1, %r10, %r11;
	setp.gt.s32 	%p1, %r1, 1023;
	@%p1 bra 	$L__BB0_2;
	cvta.to.global.u64 	%rd2, %rd1;
	add.s32 	%r12, %r1, %r2;
	mul.wide.s32 	%rd3, %r1, 48;
	add.s64 	%rd4, %rd2, %rd3;
	xor.b32  	%r13, %r12, -1429050551;
	mul.lo.s32 	%r14, %r13, 1099087573;
	setp.gt.s32 	%p2, %r12, -1;
	selp.b32 	%r15, -644748465, -1947113066, %p2;
	add.s32 	%r16, %r15, %r14;
	add.s32 	%r17, %r16, 6615241;
	add.s32 	%r18, %r14, 123456789;
	st.global.v2.u32 	[%rd4], {%r17, %r18};
	xor.b32  	%r19, %r14, 362436069;
	add.s32 	%r20, %r15, 521288629;
	st.global.v2.u32 	[%rd4+8], {%r19, %r20};
	xor.b32  	%r21, %r15, 88675123;
	add.s32 	%r22, %r14, 5783321;
	st.global.v2.u32 	[%rd4+16], {%r21, %r22};
	mov.b32 	%r23, 0;
	st.global.v2.u32 	[%rd4+24], {%r23, %r23};
	st.global.u32 	[%rd4+32], %r23;
	mov.b64 	%rd5, 0;
	st.global.u64 	[%rd4+40], %rd5;
$L__BB0_2:
	ret;

}
	// .globl	_Z7RandGenPiP17curandStateXORWOW
.visible .entry _Z7RandGenPiP17curandStateXORWOW(
	.param .u64 .ptr .align 1 _Z7RandGenPiP17curandStateXORWOW_param_0,
	.param .u64 .ptr .align 1 _Z7RandGenPiP17curandStateXORWOW_param_1
)
{
	.reg .pred 	%p<2>;
	.reg .b32 	%r<30>;
	.reg .b64 	%rd<9>;

	ld.param.u64 	%rd1, [_Z7RandGenPiP17curandStateXORWOW_param_0];
	ld.param.u64 	%rd2, [_Z7RandGenPiP17curandStateXORWOW_param_1];
	mov.u32 	%r2, %ctaid.x;
	mov.u32 	%r3, %ntid.x;
	mov.u32 	%r4, %tid.x;
	mad.lo.s32 	%r5, %r2, %r3, %r4;
	mov.u32 	%r6, %ctaid.y;
	mov.u32 	%r7, %ntid.y;
	mov.u32 	%r8, %tid.y;
	mad.lo.s32 	%r9, %r6, %r7, %r8;
	shl.b32 	%r10, %r5, 5;
	add.s32 	%r1, %r9, %r10;
	setp.gt.s32 	%p1, %r1, 1023;
	@%p1 bra 	$L__BB1_2;
	cvta.to.global.u64 	%rd3, %rd2;
	cvta.to.global.u64 	%rd4, %rd1;
	mul.wide.s32 	%rd5, %r1, 48;
	add.s64 	%rd6, %rd3, %rd5;
	ld.global.v2.u32 	{%r11, %r12}, [%rd6];
	shr.u32 	%r13, %r12, 2;
	xor.b32  	%r14, %r13, %r12;
	ld.global.v2.u32 	{%r15, %r16}, [%rd6+8];
	ld.global.v2.u32 	{%r17, %r18}, [%rd6+16];
	st.global.v2.u32 	[%rd6+8], {%r16, %r17};
	shl.b32 	%r19, %r18, 4;
	shl.b32 	%r20, %r14, 1;
	xor.b32  	%r21, %r20, %r19;
	xor.b32  	%r22, %r21, %r14;
	xor.b32  	%r23, %r22, %r18;
	st.global.v2.u32 	[%rd6+16], {%r18, %r23};
	add.s32 	%r24, %r11, 362437;
	st.global.v2.u32 	[%rd6], {%r24, %r15};
	add.s32 	%r25, %r23, %r24;
	mul.hi.u32 	%r26, %r25, 1374389535;
	shr.u32 	%r27, %r26, 5;
	mul.lo.s32 	%r28, %r27, 100;
	sub.s32 	%r29, %r25, %r28;
	mul.wide.s32 	%rd7, %r1, 4;
	add.s64 	%rd8, %rd4, %rd7;
	st.global.u32 	[%rd8], %r29;
$L__BB1_2:
	ret;

}


// ===== COMPILED SASS (sm_100) =====

	.target	sm_100

	.elftype	@"ET_EXEC"


//--------------------- .note.nv.tkinfo           --------------------------
	.section	.note.nv.tkinfo,"",@"SHT_NOTE"
	.sectionflags	@"SHF_NOTE_NV_TKINFO"
	.tkinfo
        /*0018*/ 	.word	0x00000002
        /*0030*/ 	.string	""
        /*0030*/ 	.string	"ptxas"
        /*0030*/ 	.string	"Cuda compilation tools, release 13.0, V13.0.88"
        /*0030*/ 	.string	"Build cuda_13.0.r13.0/compiler.36424714_0"
        /*0030*/ 	.string	"-arch sm_100 -m 64 "



//--------------------- .note.nv.cuinfo           --------------------------
	.section	.note.nv.cuinfo,"",@"SHT_NOTE"
	.sectionflags	@"SHF_NOTE_NV_CUINFO"
        /*0018*/ 	.short	0x0002
        /*001a*/ 	.short	0x0064
        /*001c*/ 	.short	0x0082
	.zero		2


//--------------------- .nv.info                  --------------------------
	.section	.nv.info,"",@"SHT_CUDA_INFO"
	.align	4


	//----- nvinfo : EIATTR_REGCOUNT
	.align		4
        /*0000*/ 	.byte	0x04, 0x2f
        /*0002*/ 	.short	(.L_10 - .L_9)
	.align		4
.L_9:
        /*0004*/ 	.word	index@(_Z11InitRandGeniP17curandStateXORWOW)
        /*0008*/ 	.word	0x0000000e


	//----- nvinfo : EIATTR_FRAME_SIZE
	.align		4
.L_10:
        /*000c*/ 	.byte	0x04, 0x11
        /*000e*/ 	.short	(.L_12 - .L_11)
	.align		4
.L_11:
        /*0010*/ 	.word	index@(_Z11InitRandGeniP17curandStateXORWOW)
        /*0014*/ 	.word	0x00000000


	//----- nvinfo : EIATTR_REGCOUNT
	.align		4
.L_12:
        /*0018*/ 	.byte	0x04, 0x2f
        /*001a*/ 	.short	(.L_14 - .L_13)
	.align		4
.L_13:
        /*001c*/ 	.word	index@(_Z7RandGenPiP17curandStateXORWOW)
        /*0020*/ 	.word	0x00000016


	//----- nvinfo : EIATTR_FRAME_SIZE
	.align		4
.L_14:
        /*0024*/ 	.byte	0x04, 0x11
        /*0026*/ 	.short	(.L_16 - .L_15)
	.align		4
.L_15:
        /*0028*/ 	.word	index@(_Z7RandGenPiP17curandStateXORWOW)
        /*002c*/ 	.word	0x00000000


	//----- nvinfo : EIATTR_MIN_STACK_SIZE
	.align		4
.L_16:
        /*0030*/ 	.byte	0x04, 0x12
        /*0032*/ 	.short	(.L_18 - .L_17)
	.align		4
.L_17:
        /*0034*/ 	.word	index@(_Z7RandGenPiP17curandStateXORWOW)
        /*0038*/ 	.word	0x00000000


	//----- nvinfo : EIATTR_MIN_STACK_SIZE
	.align		4
.L_18:
        /*003c*/ 	.byte	0x04, 0x12
        /*003e*/ 	.short	(.L_20 - .L_19)
	.align		4
.L_19:
        /*0040*/ 	.word	index@(_Z11InitRandGeniP17curandStateXORWOW)
        /*0044*/ 	.word	0x00000000
.L_20:


//--------------------- .nv.compat                --------------------------
	.section	.nv.compat,"",@"SHT_CUDA_COMPAT_INFO"
	.align	4
        /*0000*/ 	.byte	0x02, 0x09, 0x00, 0x00, 0x02, 0x02, 0x01, 0x00, 0x02, 0x05, 0x05, 0x00, 0x03, 0x07, 0x01, 0x01
        /*0010*/ 	.byte	0x02, 0x03, 0x00, 0x00, 0x02, 0x06, 0x01, 0x00, 0x04, 0x0b, 0x08, 0x00, 0x09, 0x00, 0x00, 0x00
        /*0020*/ 	.byte	0x00, 0x00, 0x00, 0x00


//--------------------- .nv.info._Z7RandGenPiP17curandStateXORWOW --------------------------
	.section	.nv.info._Z7RandGenPiP17curandStateXORWOW,"",@"SHT_CUDA_INFO"
	.sectionflags	@""
	.align	4


	//----- nvinfo : EIATTR_CUDA_API_VERSION
	.align		4
        /*0000*/ 	.byte	0x04, 0x37
        /*0002*/ 	.short	(.L_22 - .L_21)
.L_21:
        /*0004*/ 	.word	0x00000082


	//----- nvinfo : EIATTR_KPARAM_INFO
	.align		4
.L_22:
        /*0008*/ 	.byte	0x04, 0x17
        /*000a*/ 	.short	(.L_24 - .L_23)
.L_23:
        /*000c*/ 	.word	0x00000000
        /*0010*/ 	.short	0x0001
        /*0012*/ 	.short	0x0008
        /*0014*/ 	.byte	0x00, 0xf5, 0x21, 0x00


	//----- nvinfo : EIATTR_KPARAM_INFO
	.align		4
.L_24:
        /*0018*/ 	.byte	0x04, 0x17
        /*001a*/ 	.short	(.L_26 - .L_25)
.L_25:
        /*001c*/ 	.word	0x00000000
        /*0020*/ 	.short	0x0000
        /*0022*/ 	.short	0x0000
        /*0024*/ 	.byte	0x00, 0xf5, 0x21, 0x00


	//----- nvinfo : EIATTR_SPARSE_MMA_MASK
	.align		4
.L_26:
        /*0028*/ 	.byte	0x03, 0x50
        /*002a*/ 	.short	0x0000


	//----- nvinfo : EIATTR_MAXREG_COUNT
	.align		4
        /*002c*/ 	.byte	0x03, 0x1b
        /*002e*/ 	.short	0x00ff


	//----- nvinfo : EIATTR_MERCURY_ISA_VERSION
	.align		4
        /*0030*/ 	.byte	0x03, 0x5f
        /*0032*/ 	.short	0x0101


	//----- nvinfo : EIATTR_VRC_CTA_INIT_COUNT
	.align		4
        /*0034*/ 	.byte	0x02, 0x4a
	.zero		1
	.zero		1


	//----- nvinfo : EIATTR_EXIT_INSTR_OFFSETS
	.align		4
        /*0038*/ 	.byte	0x04, 0x1c
        /*003a*/ 	.short	(.L_28 - .L_27)


	//   ....[0]....
.L_27:
        /*003c*/ 	.word	0x000000b0


	//   ....[1]....
        /*0040*/ 	.word	0x00000270


	//----- nvinfo : EIATTR_CBANK_PARAM_SIZE
	.align		4
.L_28:
        /*0044*/ 	.byte	0x03, 0x19
        /*0046*/ 	.short	0x0010


	//----- nvinfo : EIATTR_PARAM_CBANK
	.align		4
        /*0048*/ 	.byte	0x04, 0x0a
        /*004a*/ 	.short	(.L_30 - .L_29)
	.align		4
.L_29:
        /*004c*/ 	.word	index@(.nv.constant0._Z7RandGenPiP17curandStateXORWOW)
        /*0050*/ 	.short	0x0380
        /*0052*/ 	.short	0x0010


	//----- nvinfo : EIATTR_SW_WAR
	.align		4
.L_30:
        /*0054*/ 	.byte	0x04, 0x36
        /*0056*/ 	.short	(.L_32 - .L_31)
.L_31:
        /*0058*/ 	.word	0x00000008
.L_32:


//--------------------- .nv.info._Z11InitRandGeniP17curandStateXORWOW --------------------------
	.section	.nv.info._Z11InitRandGeniP17curandStateXORWOW,"",@"SHT_CUDA_INFO"
	.sectionflags	@""
	.align	4


	//----- nvinfo : EIATTR_CUDA_API_VERSION
	.align		4
        /*0000*/ 	.byte	0x04, 0x37
        /*0002*/ 	.short	(.L_34 - .L_33)
.L_33:
        /*0004*/ 	.word	0x00000082


	//----- nvinfo : EIATTR_KPARAM_INFO
	.align		4
.L_34:
        /*0008*/ 	.byte	0x04, 0x17
        /*000a*/ 	.short	(.L_36 - .L_35)
.L_35:
        /*000c*/ 	.word	0x00000000
        /*0010*/ 	.short	0x0001
        /*0012*/ 	.short	0x0008
        /*0014*/ 	.byte	0x00, 0xf5, 0x21, 0x00


	//----- nvinfo : EIATTR_KPARAM_INFO
	.align		4
.L_36:
        /*0018*/ 	.byte	0x04, 0x17
        /*001a*/ 	.short	(.L_38 - .L_37)
.L_37:
        /*001c*/ 	.word	0x00000000
        /*0020*/ 	.short	0x0000
        /*0022*/ 	.short	0x0000
        /*0024*/ 	.byte	0x00, 0xf0, 0x11, 0x00


	//----- nvinfo : EIATTR_SPARSE_MMA_MASK
	.align		4
.L_38:
        /*0028*/ 	.byte	0x03, 0x50
        /*002a*/ 	.short	0x0000


	//----- nvinfo : EIATTR_MAXREG_COUNT
	.align		4
        /*002c*/ 	.byte	0x03, 0x1b
        /*002e*/ 	.short	0x00ff


	//----- nvinfo : EIATTR_MERCURY_ISA_VERSION
	.align		4
        /*0030*/ 	.byte	0x03, 0x5f
        /*0032*/ 	.short	0x0101


	//----- nvinfo : EIATTR_VRC_CTA_INIT_COUNT
	.align		4
        /*0034*/ 	.byte	0x02, 0x4a
	.zero		1
	.zero		1


	//----- nvinfo : EIATTR_EXIT_INSTR_OFFSETS
	.align		4
        /*0038*/ 	.byte	0x04, 0x1c
        /*003a*/ 	.short	(.L_40 - .L_39)


	//   ....[0]....
.L_39:
        /*003c*/ 	.word	0x000000b0


	//   ....[1]....
        /*0040*/ 	.word	0x00000220


	//----- nvinfo : EIATTR_CBANK_PARAM_SIZE
	.align		4
.L_40:
        /*0044*/ 	.byte	0x03, 0x19
        /*0046*/ 	.short	0x0010


	//----- nvinfo : EIATTR_PARAM_CBANK
	.align		4
        /*0048*/ 	.byte	0x04, 0x0a
        /*004a*/ 	.short	(.L_42 - .L_41)
	.align		4
.L_41:
        /*004c*/ 	.word	index@(.nv.constant0._Z11InitRandGeniP17curandStateXORWOW)
        /*0050*/ 	.short	0x0380
        /*0052*/ 	.short	0x0010


	//----- nvinfo : EIATTR_SW_WAR
	.align		4
.L_42:
        /*0054*/ 	.byte	0x04, 0x36
        /*0056*/ 	.short	(.L_44 - .L_43)
.L_43:
        /*0058*/ 	.word	0x00000008
.L_44:


//--------------------- .nv.callgraph             --------------------------
	.section	.nv.callgraph,"",@"SHT_CUDA_CALLGRAPH"
	.align	4
	.sectionentsize	8
	.align		4
        /*0000*/ 	.word	0x00000000
	.align		4
        /*0004*/ 	.word	0xffffffff
	.align		4
        /*0008*/ 	.word	0x00000000
	.align		4
        /*000c*/ 	.word	0xfffffffe
	.align		4
        /*0010*/ 	.word	0x00000000
	.align		4
        /*0014*/ 	.word	0xfffffffd
	.align		4
        /*0018*/ 	.word	0x00000000
	.align		4
        /*001c*/ 	.word	0xfffffffc


//--------------------- .nv.constant4             --------------------------
	.section	.nv.constant4,"a",@progbits
	.align	8
	.align		8
.nv.constant4:
        /*0000*/ 	.dword	precalc_xorwow_matrix
	.align		8
        /*0008*/ 	.dword	precalc_xorwow_offset_matrix
	.align		8
        /*0010*/ 	.dword	mrg32k3aM1
	.align		8
        /*0018*/ 	.dword	mrg32k3aM2
	.align		8
        /*0020*/ 	.dword	mrg32k3aM1SubSeq
	.align		8
        /*0028*/ 	.dword	mrg32k3aM2SubSeq
	.align		8
        /*0030*/ 	.dword	mrg32k3aM1Seq
	.align		8
        /*0038*/ 	.dword	mrg32k3aM2Seq


//--------------------- .nv.constant3             --------------------------
	.section	.nv.constant3,"a",@progbits
	.align	8
.nv.constant3:
	.type		__cr_lgamma_table,@object
	.size		__cr_lgamma_table,(.L_8 - __cr_lgamma_table)
__cr_lgamma_table:
        /*0000*/ 	.byte	0x00, 0x00, 0x00, 0x00, 0x00, 0x00, 0x00, 0x00, 0x00, 0x00, 0x00, 0x00, 0x00, 0x00, 0x00, 0x00
        /*0010*/ 	.byte	0xef, 0x39, 0xfa, 0xfe, 0x42, 0x2e, 0xe6, 0x3f, 0x02, 0x20, 0x2a, 0xfa, 0x0b, 0xab, 0xfc, 0x3f
        /*0020*/ 	.byte	0xf9, 0x2c, 0x92, 0x7c, 0xa7, 0x6c, 0x09, 0x40, 0xc9, 0x79, 0x44, 0x3c, 0x64, 0x26, 0x13, 0x40
        /*0030*/ 	.byte	0xca, 0x01, 0xcf, 0x3a, 0x27, 0x51, 0x1a, 0x40, 0x30, 0xcc, 0x2d, 0xf3, 0xe1, 0x0c, 0x21, 0x40
        /*0040*/ 	.byte	0x0d, 0xb7, 0xfc, 0x82, 0x8e, 0x35, 0x25, 0x40
.L_8:


//--------------------- .text._Z7RandGenPiP17curandStateXORWOW --------------------------
	.section	.text._Z7RandGenPiP17curandStateXORWOW,"ax",@progbits
	.align	128
        .global         _Z7RandGenPiP17curandStateXORWOW
        .type           _Z7RandGenPiP17curandStateXORWOW,@function
        .size           _Z7RandGenPiP17curandStateXORWOW,(.L_x_2 - _Z7RandGenPiP17curandStateXORWOW)
        .other          _Z7RandGenPiP17curandStateXORWOW,@"STO_CUDA_ENTRY STV_DEFAULT"
_Z7RandGenPiP17curandStateXORWOW:
.text._Z7RandGenPiP17curandStateXORWOW:
[----:B------:R-:W-:Y:S01]  /*0000*/  LDC R1, c[0x0][0x37c] ;  /* 0x0000df00ff017b82 */ /* 0x000fe20000000800 */
[----:B------:R-:W0:Y:S07]  /*0010*/  S2R R3, SR_TID.X ;  /* 0x0000000000037919 */ /* 0x000e2e0000002100 */
[----:B------:R-:W0:Y:S01]  /*0020*/  S2UR UR4, SR_CTAID.X ;  /* 0x00000000000479c3 */ /* 0x000e220000002500 */
[----:B------:R-:W1:Y:S07]  /*0030*/  S2R R5, SR_TID.Y ;  /* 0x0000000000057919 */ /* 0x000e6e0000002200 */
[----:B------:R-:W0:Y:S08]  /*0040*/  LDC R0, c[0x0][0x360] ;  /* 0x0000d800ff007b82 */ /* 0x000e300000000800 */
[----:B------:R-:W1:Y:S08]  /*0050*/  S2UR UR5, SR_CTAID.Y ;  /* 0x00000000000579c3 */ /* 0x000e700000002600 */
[----:B------:R-:W1:Y:S01]  /*0060*/  LDC R2, c[0x0][0x364] ;  /* 0x0000d900ff027b82 */ /* 0x000e620000000800 */
[----:B0-----:R-:W-:-:S02]  /*0070*/  IMAD R0, R0, UR4, R3 ;  /* 0x0000000400007c24 */ /* 0x001fc4000f8e0203 */
[----:B-1----:R-:W-:-:S05]  /*0080*/  IMAD R3, R2, UR5, R5 ;  /* 0x0000000502037c24 */ /* 0x002fca000f8e0205 */
[----:B------:R-:W-:-:S04]  /*0090*/  LEA R11, R0, R3, 0x5 ;  /* 0x00000003000b7211 */ /* 0x000fc800078e28ff */
[----:B------:R-:W-:-:S13]  /*00a0*/  ISETP.GT.AND P0, PT, R11, 0x3ff, PT ;  /* 0x000003ff0b00780c */ /* 0x000fda0003f04270 */
[----:B------:R-:W-:Y:S05]  /*00b0*/  @P0 EXIT ;  /* 0x000000000000094d */ /* 0x000fea0003800000 */
[----:B------:R-:W0:Y:S01]  /*00c0*/  LDC.64 R2, c[0x0][0x388] ;  /* 0x0000e200ff027b82 */ /* 0x000e220000000a00 */
[----:B------:R-:W1:Y:S01]  /*00d0*/  LDCU.64 UR4, c[0x0][0x358] ;  /* 0x00006b00ff0477ac */ /* 0x000e620008000a00 */
[----:B0-----:R-:W-:-:S05]  /*00e0*/  IMAD.WIDE R2, R11, 0x30, R2 ;  /* 0x000000300b027825 */ /* 0x001fca00078e0202 */
[----:B-1----:R-:W2:Y:S04]  /*00f0*/  LDG.E.64 R12, desc[UR4][R2.64] ;  /* 0x00000004020c7981 */ /* 0x002ea8000c1e1b00 */
[----:B------:R-:W3:Y:S04]  /*0100*/  LDG.E.64 R4, desc[UR4][R2.64+0x10] ;  /* 0x0000100402047981 */ /* 0x000ee8000c1e1b00 */
[----:B------:R-:W4:Y:S01]  /*0110*/  LDG.E.64 R6, desc[UR4][R2.64+0x8] ;  /* 0x0000080402067981 */ /* 0x000f22000c1e1b00 */
[----:B--2---:R-:W-:Y:S02]  /*0120*/  SHF.R.U32.HI R0, RZ, 0x2, R13 ;  /* 0x00000002ff007819 */ /* 0x004fe4000001160d */
[----:B------:R-:W-:-:S02]  /*0130*/  IADD3 R12, PT, PT, R12, 0x587c5, RZ ;  /* 0x000587c50c0c7810 */ /* 0x000fc40007ffe0ff */
[----:B------:R-:W-:Y:S01]  /*0140*/  LOP3.LUT R0, R0, R13, RZ, 0x3c, !PT ;  /* 0x0000000d00007212 */ /* 0x000fe200078e3cff */
[----:B---3--:R-:W-:Y:S01]  /*0150*/  IMAD.MOV.U32 R18, RZ, RZ, R5 ;  /* 0x000000ffff127224 */ /* 0x008fe200078e0005 */
[----:B------:R-:W-:Y:S02]  /*0160*/  SHF.L.U32 R9, R5, 0x4, RZ ;  /* 0x0000000405097819 */ /* 0x000fe400000006ff */
[----:B------:R-:W-:Y:S01]  /*0170*/  MOV R17, R4 ;  /* 0x0000000400117202 */ /* 0x000fe20000000f00 */
[----:B------:R-:W-:Y:S01]  /*0180*/  IMAD.SHL.U32 R8, R0, 0x2, RZ ;  /* 0x0000000200087824 */ /* 0x000fe200078e00ff */
[----:B----4-:R-:W-:-:S04]  /*0190*/  MOV R16, R7 ;  /* 0x0000000700107202 */ /* 0x010fc80000000f00 */
[----:B------:R-:W-:Y:S01]  /*01a0*/  LOP3.LUT R0, R0, R8, R9, 0x96, !PT ;  /* 0x0000000800007212 */ /* 0x000fe200078e9609 */
[----:B------:R-:W-:Y:S01]  /*01b0*/  STG.E.64 desc[UR4][R2.64+0x8], R16 ;  /* 0x0000081002007986 */ /* 0x000fe2000c101b04 */
[----:B------:R-:W0:Y:S02]  /*01c0*/  LDC.64 R8, c[0x0][0x380] ;  /* 0x0000e000ff087b82 */ /* 0x000e240000000a00 */
[----:B------:R-:W-:-:S05]  /*01d0*/  LOP3.LUT R19, R0, R5, RZ, 0x3c, !PT ;  /* 0x0000000500137212 */ /* 0x000fca00078e3cff */
[----:B------:R-:W-:Y:S01]  /*01e0*/  IMAD.IADD R0, R19, 0x1, R12 ;  /* 0x0000000113007824 */ /* 0x000fe200078e020c */
[----:B------:R-:W-:Y:S03]  /*01f0*/  STG.E.64 desc[UR4][R2.64+0x10], R18 ;  /* 0x0000101202007986 */ /* 0x000fe6000c101b04 */
[----:B------:R-:W-:-:S05]  /*0200*/  IMAD.HI.U32 R10, R0, 0x51eb851f, RZ ;  /* 0x51eb851f000a7827 */ /* 0x000fca00078e00ff */
[----:B------:R-:W-:-:S05]  /*0210*/  SHF.R.U32.HI R13, RZ, 0x5, R10 ;  /* 0x00000005ff0d7819 */ /* 0x000fca000001160a */
[----:B------:R-:W-:Y:S02]  /*0220*/  IMAD R15, R13, -0x64, R0 ;  /* 0xffffff9c0d0f7824 */ /* 0x000fe400078e0200 */
[----:B------:R-:W-:Y:S02]  /*0230*/  IMAD.MOV.U32 R13, RZ, RZ, R6 ;  /* 0x000000ffff0d7224 */ /* 0x000fe400078e0006 */
[----:B0-----:R-:W-:-:S03]  /*0240*/  IMAD.WIDE R4, R11, 0x4, R8 ;  /* 0x000000040b047825 */ /* 0x001fc600078e0208 */
[----:B------:R-:W-:Y:S04]  /*0250*/  STG.E.64 desc[UR4][R2.64], R12 ;  /* 0x0000000c02007986 */ /* 0x000fe8000c101b04 */
[----:B------:R-:W-:Y:S01]  /*0260*/  STG.E desc[UR4][R4.64], R15 ;  /* 0x0000000f04007986 */ /* 0x000fe2000c101904 */
[----:B------:R-:W-:Y:S05]  /*0270*/  EXIT ;  /* 0x000000000000794d */ /* 0x000fea0003800000 */
.L_x_0:
[----:B------:R-:W-:-:S00]  /*0280*/  BRA `(.L_x_0) ;  /* 0xfffffffc00fc7947 */ /* 0x000fc0000383ffff */
[----:B------:R-:W-:-:S00]  /*0290*/  NOP ;  /* 0x0000000000007918 */ /* 0x000fc00000000000 */
        /* <DEDUP_REMOVED lines=14> */
.L_x_2:


//--------------------- .text._Z11InitRandGeniP17curandStateXORWOW --------------------------
	.section	.text._Z11InitRandGeniP17curandStateXORWOW,"ax",@progbits
	.align	128
        .global         _Z11InitRandGeniP17curandStateXORWOW
        .type           _Z11InitRandGeniP17curandStateXORWOW,@function
        .size           _Z11InitRandGeniP17curandStateXORWOW,(.L_x_3 - _Z11InitRandGeniP17curandStateXORWOW)
        .other          _Z11InitRandGeniP17curandStateXORWOW,@"STO_CUDA_ENTRY STV_DEFAULT"
_Z11InitRandGeniP17curandStateXORWOW:
.text._Z11InitRandGeniP17curandStateXORWOW:
        /* <DEDUP_REMOVED lines=8> */
[----:B-1----:R-:W-:-:S04]  /*0080*/  IMAD R3, R2, UR5, R5 ;  /* 0x0000000502037c24 */ /* 0x002fc8000f8e0205 */
[----:B------:R-:W-:-:S05]  /*0090*/  IMAD R5, R0, 0x20, R3 ;  /* 0x0000002000057824 */ /* 0x000fca00078e0203 */
[----:B------:R-:W-:-:S13]  /*00a0*/  ISETP.GT.AND P0, PT, R5, 0x3ff, PT ;  /* 0x000003ff0500780c */ /* 0x000fda0003f04270 */
[----:B------:R-:W-:Y:S05]  /*00b0*/  @P0 EXIT ;  /* 0x000000000000094d */ /* 0x000fea0003800000 */
[----:B------:R-:W0:Y:S01]  /*00c0*/  LDCU UR4, c[0x0][0x380] ;  /* 0x00007000ff0477ac */ /* 0x000e220008000800 */
[----:B------:R-:W1:Y:S01]  /*00d0*/  LDC.64 R2, c[0x0][0x388] ;  /* 0x0000e200ff027b82 */ /* 0x000e620000000a00 */
[----:B------:R-:W-:Y:S02]  /*00e0*/  HFMA2 R7, -RZ, RZ, -178.125, -3742 ;  /* 0xd991eb4fff077431 */ /* 0x000fe400000001ff */
[C---:B0-----:R-:W-:Y:S01]  /*00f0*/  VIADD R4, R5.reuse, UR4 ;  /* 0x0000000405047c36 */ /* 0x041fe20008000000 */
[----:B------:R-:W0:Y:S04]  /*0100*/  LDCU.64 UR4, c[0x0][0x358] ;  /* 0x00006b00ff0477ac */ /* 0x000e280008000a00 */
[C---:B------:R-:W-:Y:S02]  /*0110*/  LOP3.LUT R0, R4.reuse, 0xaad26b49, RZ, 0x3c, !PT ;  /* 0xaad26b4904007812 */ /* 0x040fe400078e3cff */
[----:B------:R-:W-:Y:S01]  /*0120*/  ISETP.GT.AND P0, PT, R4, -0x1, PT ;  /* 0xffffffff0400780c */ /* 0x000fe20003f04270 */
[----:B-1----:R-:W-:-:S03]  /*0130*/  IMAD.WIDE R2, R5, 0x30, R2 ;  /* 0x0000003005027825 */ /* 0x002fc600078e0202 */
[----:B------:R-:W-:Y:S01]  /*0140*/  SEL R7, R7, 0x8bf16996, P0 ;  /* 0x8bf1699607077807 */ /* 0x000fe20000000000 */
[----:B------:R-:W-:-:S03]  /*0150*/  IMAD R0, R0, 0x4182bed5, RZ ;  /* 0x4182bed500007824 */ /* 0x000fc600078e02ff */
[C---:B------:R-:W-:Y:S01]  /*0160*/  IADD3 R9, PT, PT, R7.reuse, 0x1f123bb5, RZ ;  /* 0x1f123bb507097810 */ /* 0x040fe20007ffe0ff */
[C---:B------:R-:W-:Y:S01]  /*0170*/  VIADD R5, R0.reuse, 0x75bcd15 ;  /* 0x075bcd1500057836 */ /* 0x040fe20000000000 */
[C---:B------:R-:W-:Y:S01]  /*0180*/  IADD3 R4, PT, PT, R7.reuse, 0x64f0c9, R0 ;  /* 0x0064f0c907047810 */ /* 0x040fe20007ffe000 */
[C---:B------:R-:W-:Y:S01]  /*0190*/  VIADD R11, R0.reuse, 0x583f19 ;  /* 0x00583f19000b7836 */ /* 0x040fe20000000000 */
[----:B------:R-:W-:Y:S01]  /*01a0*/  LOP3.LUT R8, R0, 0x159a55e5, RZ, 0x3c, !PT ;  /* 0x159a55e500087812 */ /* 0x000fe200078e3cff */
[----:B0-----:R-:W-:Y:S01]  /*01b0*/  STG.E.64 desc[UR4][R2.64+0x18], RZ ;  /* 0x000018ff02007986 */ /* 0x001fe2000c101b04 */
[----:B------:R-:W-:-:S03]  /*01c0*/  LOP3.LUT R10, R7, 0x5491333, RZ, 0x3c, !PT ;  /* 0x05491333070a7812 */ /* 0x000fc600078e3cff */
[----:B------:R-:W-:Y:S04]  /*01d0*/  STG.E.64 desc[UR4][R2.64], R4 ;  /* 0x0000000402007986 */ /* 0x000fe8000c101b04 */
[----:B------:R-:W-:Y:S04]  /*01e0*/  STG.E.64 desc[UR4][R2.64+0x8], R8 ;  /* 0x0000080802007986 */ /* 0x000fe8000c101b04 */
[----:B------:R-:W-:Y:S04]  /*01f0*/  STG.E desc[UR4][R2.64+0x20], RZ ;  /* 0x000020ff02007986 */ /* 0x000fe8000c101904 */
[----:B------:R-:W-:Y:S04]  /*0200*/  STG.E.64 desc[UR4][R2.64+0x28], RZ ;  /* 0x000028ff02007986 */ /* 0x000fe8000c101b04 */
[----:B------:R-:W-:Y:S01]  /*0210*/  STG.E.64 desc[UR4][R2.64+0x10], R10 ;  /* 0x0000100a02007986 */ /* 0x000fe2000c101b04 */
[----:B------:R-:W-:Y:S05]  /*0220*/  EXIT ;  /* 0x000000000000794d */ /* 0x000fea0003800000 */
.L_x_1:
        /* <DEDUP_REMOVED lines=13> */
.L_x_3:


//--------------------- .nv.global.init           --------------------------
	.section	.nv.global.init,"aw",@progbits
	.align	4
.nv.global.init:
	.type		mrg32k3aM1SubSeq,@object
	.size		mrg32k3aM1SubSeq,(mrg32k3aM2SubSeq - mrg32k3aM1SubSeq)
mrg32k3aM1SubSeq:
        /*0000*/ 	.byte	0x0b, 0xcc, 0xee, 0x04, 0x73, 0x29, 0x8b, 0x6f, 0xf6, 0x53, 0x03, 0xf6, 0x23, 0xf6, 0xea, 0xda
        /* <DEDUP_REMOVED lines=125> */
	.type		mrg32k3aM2SubSeq,@object
	.size		mrg32k3aM2SubSeq,(mrg32k3aM1 - mrg32k3aM2SubSeq)
mrg32k3aM2SubSeq:
        /* <DEDUP_REMOVED lines=126> */
	.type		mrg32k3aM1,@object
	.size		mrg32k3aM1,(mrg32k3aM1Seq - mrg32k3aM1)
mrg32k3aM1:
        /* <DEDUP_REMOVED lines=144> */
	.type		mrg32k3aM1Seq,@object
	.size		mrg32k3aM1Seq,(mrg32k3aM2 - mrg32k3aM1Seq)
mrg32k3aM1Seq:
        /* <DEDUP_REMOVED lines=144> */
	.type		mrg32k3aM2,@object
	.size		mrg32k3aM2,(mrg32k3aM2Seq - mrg32k3aM2)
mrg32k3aM2:
        /* <DEDUP_REMOVED lines=144> */
	.type		mrg32k3aM2Seq,@object
	.size		mrg32k3aM2Seq,(precalc_xorwow_matrix - mrg32k3aM2Seq)
mrg32k3aM2Seq:
        /* <DEDUP_REMOVED lines=144> */
	.type		precalc_xorwow_matrix,@object
	.size		precalc_xorwow_matrix,(precalc_xorwow_offset_matrix - precalc_xorwow_matrix)
precalc_xorwow_matrix:
        /* <DEDUP_REMOVED lines=6400> */
	.type		precalc_xorwow_offset_matrix,@object
	.size		precalc_xorwow_offset_matrix,(.L_1 - precalc_xorwow_offset_matrix)
precalc_xorwow_offset_matrix:
        /* <DEDUP_REMOVED lines=6400> */
.L_1:


//--------------------- .nv.shared.reserved.0     --------------------------
	.section	.nv.shared.reserved.0,"aw",@nobits
	.weak		__nv_reservedSMEM_offset_0_alias
	.size		__nv_reservedSMEM_offset_0_alias, 0, 64
	.other		__nv_reservedSMEM_offset_0_alias,@"STO_CUDA_RESERVED_SHARED STV_DEFAULT"
__nv_reservedSMEM_offset_0_alias:
	.zero		0
	.zero		64


//--------------------- .nv.constant0._Z7RandGenPiP17curandStateXORWOW --------------------------
	.section	.nv.constant0._Z7RandGenPiP17curandStateXORWOW,"a",@progbits
	.sectionflags	@""
	.align	4
.nv.constant0._Z7RandGenPiP17curandStateXORWOW:
	.zero		912


//--------------------- .nv.constant0._Z11InitRandGeniP17curandStateXORWOW --------------------------
	.section	.nv.constant0._Z11InitRandGeniP17curandStateXORWOW,"a",@progbits
	.sectionflags	@""
	.align	4
.nv.constant0._Z11InitRandGeniP17curandStateXORWOW:
	.zero		912


//--------------------- SYMBOLS --------------------------

	.type		.nv.reservedSmem.offset0,@object
	.size		.nv.reservedSmem.offset0,0x4
